//
// Generated by NVIDIA NVVM Compiler
//
// Compiler Build ID: CL-36424714
// Cuda compilation tools, release 13.0, V13.0.88
// Based on NVVM 20.0.0
//

.version 9.0
.target sm_100
.address_size 64

	// .globl	_Z11nbodyKernelPK4BodyPS_if
.extern .shared .align 16 .b8 sharedBodies[];

.visible .entry _Z11nbodyKernelPK4BodyPS_if(
	.param .u64 .ptr .align 1 _Z11nbodyKernelPK4BodyPS_if_param_0,
	.param .u64 .ptr .align 1 _Z11nbodyKernelPK4BodyPS_if_param_1,
	.param .u32 _Z11nbodyKernelPK4BodyPS_if_param_2,
	.param .f32 _Z11nbodyKernelPK4BodyPS_if_param_3
)
{
	.reg .pred 	%p<32>;
	.reg .b32 	%r<44>;
	.reg .b32 	%f<237>;
	.reg .b64 	%rd<12>;

	ld.param.u64 	%rd3, [_Z11nbodyKernelPK4BodyPS_if_param_0];
	ld.param.u32 	%r20, [_Z11nbodyKernelPK4BodyPS_if_param_2];
	ld.param.f32 	%f71, [_Z11nbodyKernelPK4BodyPS_if_param_3];
	cvta.to.global.u64 	%rd1, %rd3;
	mov.u32 	%r21, %ctaid.x;
	mov.u32 	%r1, %ntid.x;
	mov.u32 	%r2, %tid.x;
	mad.lo.s32 	%r3, %r21, %r1, %r2;
	setp.ge.s32 	%p1, %r3, %r20;
	@%p1 bra 	$L__BB0_29;
	mul.wide.s32 	%rd4, %r3, 28;
	add.s64 	%rd5, %rd1, %rd4;
	ld.global.f32 	%f1, [%rd5];
	ld.global.f32 	%f2, [%rd5+4];
	ld.global.f32 	%f3, [%rd5+8];
	ld.global.f32 	%f4, [%rd5+12];
	ld.global.f32 	%f5, [%rd5+16];
	ld.global.f32 	%f6, [%rd5+20];
	ld.global.f32 	%f7, [%rd5+24];
	add.s32 	%r22, %r1, %r20;
	add.s32 	%r23, %r22, -1;
	div.u32 	%r4, %r23, %r1;
	setp.lt.s32 	%p2, %r4, 1;
	mov.f32 	%f201, 0f00000000;
	mov.f32 	%f202, %f201;
	mov.f32 	%f203, %f201;
	@%p2 bra 	$L__BB0_28;
	mov.u32 	%r25, sharedBodies;
	mad.lo.s32 	%r5, %r2, 28, %r25;
	mov.f32 	%f203, 0f00000000;
	mov.b32 	%r40, 0;
	mov.f32 	%f202, %f203;
	mov.f32 	%f201, %f203;
$L__BB0_3:
	mul.lo.s32 	%r7, %r40, %r1;
	add.s32 	%r8, %r7, %r2;
	setp.ge.s32 	%p3, %r8, %r20;
	@%p3 bra 	$L__BB0_5;
	mul.wide.s32 	%rd6, %r8, 28;
	add.s64 	%rd7, %rd1, %rd6;
	ld.global.f32 	%f74, [%rd7];
	ld.global.f32 	%f75, [%rd7+4];
	ld.global.f32 	%f76, [%rd7+8];
	ld.global.f32 	%f77, [%rd7+12];
	ld.global.f32 	%f78, [%rd7+16];
	ld.global.f32 	%f79, [%rd7+20];
	ld.global.f32 	%f80, [%rd7+24];
	st.shared.f32 	[%r5], %f74;
	st.shared.f32 	[%r5+4], %f75;
	st.shared.f32 	[%r5+8], %f76;
	st.shared.f32 	[%r5+12], %f77;
	st.shared.f32 	[%r5+16], %f78;
	st.shared.f32 	[%r5+20], %f79;
	st.shared.f32 	[%r5+24], %f80;
	bra.uni 	$L__BB0_6;
$L__BB0_5:
	mov.b32 	%r26, 0;
	st.shared.u32 	[%r5], %r26;
	st.shared.u32 	[%r5+4], %r26;
	st.shared.u32 	[%r5+8], %r26;
	st.shared.u32 	[%r5+12], %r26;
	st.shared.u32 	[%r5+16], %r26;
	st.shared.u32 	[%r5+20], %r26;
	st.shared.u32 	[%r5+24], %r26;
$L__BB0_6:
	setp.lt.u32 	%p4, %r1, 4;
	bar.sync 	0;
	mov.b32 	%r43, 0;
	@%p4 bra 	$L__BB0_17;
	mov.b32 	%r41, 0;
$L__BB0_8:
	.pragma "nounroll";
	add.s32 	%r10, %r41, %r7;
	setp.ge.s32 	%p5, %r10, %r20;
	setp.eq.s32 	%p6, %r10, %r3;
	mad.lo.s32 	%r11, %r41, 28, %r25;
	or.pred  	%p7, %p5, %p6;
	@%p7 bra 	$L__BB0_10;
	.pragma "used_bytes_mask 4095";
	ld.shared.v4.f32 	{%f82, %f83, %f84, %f85}, [%r11];
	sub.f32 	%f86, %f82, %f1;
	sub.f32 	%f87, %f83, %f2;
	sub.f32 	%f88, %f84, %f3;
	mul.f32 	%f89, %f87, %f87;
	fma.rn.f32 	%f90, %f86, %f86, %f89;
	fma.rn.f32 	%f91, %f88, %f88, %f90;
	add.f32 	%f92, %f91, 0f3089705F;
	rsqrt.approx.f32 	%f93, %f92;
	mul.f32 	%f94, %f93, %f93;
	mul.f32 	%f95, %f93, %f94;
	ld.shared.f32 	%f96, [%r11+24];
	mul.f32 	%f97, %f96, %f95;
	fma.rn.f32 	%f203, %f86, %f97, %f203;
	fma.rn.f32 	%f202, %f87, %f97, %f202;
	fma.rn.f32 	%f201, %f88, %f97, %f201;
$L__BB0_10:
	add.s32 	%r30, %r10, 1;
	setp.ge.s32 	%p8, %r30, %r20;
	setp.eq.s32 	%p9, %r30, %r3;
	or.pred  	%p10, %p8, %p9;
	@%p10 bra 	$L__BB0_12;
	ld.shared.f32 	%f98, [%r11+28];
	sub.f32 	%f99, %f98, %f1;
	ld.shared.v2.f32 	{%f100, %f101}, [%r11+32];
	sub.f32 	%f102, %f100, %f2;
	sub.f32 	%f103, %f101, %f3;
	mul.f32 	%f104, %f102, %f102;
	fma.rn.f32 	%f105, %f99, %f99, %f104;
	fma.rn.f32 	%f106, %f103, %f103, %f105;
	add.f32 	%f107, %f106, 0f3089705F;
	rsqrt.approx.f32 	%f108, %f107;
	mul.f32 	%f109, %f108, %f108;
	mul.f32 	%f110, %f108, %f109;
	ld.shared.f32 	%f111, [%r11+52];
	mul.f32 	%f112, %f111, %f110;
	fma.rn.f32 	%f203, %f99, %f112, %f203;
	fma.rn.f32 	%f202, %f102, %f112, %f202;
	fma.rn.f32 	%f201, %f103, %f112, %f201;
$L__BB0_12:
	add.s32 	%r31, %r10, 2;
	setp.ge.s32 	%p11, %r31, %r20;
	setp.eq.s32 	%p12, %r31, %r3;
	or.pred  	%p13, %p11, %p12;
	@%p13 bra 	$L__BB0_14;
	ld.shared.v2.f32 	{%f113, %f114}, [%r11+56];
	sub.f32 	%f115, %f113, %f1;
	sub.f32 	%f116, %f114, %f2;
	ld.shared.f32 	%f117, [%r11+64];
	sub.f32 	%f118, %f117, %f3;
	mul.f32 	%f119, %f116, %f116;
	fma.rn.f32 	%f120, %f115, %f115, %f119;
	fma.rn.f32 	%f121, %f118, %f118, %f120;
	add.f32 	%f122, %f121, 0f3089705F;
	rsqrt.approx.f32 	%f123, %f122;
	mul.f32 	%f124, %f123, %f123;
	mul.f32 	%f125, %f123, %f124;
	ld.shared.f32 	%f126, [%r11+80];
	mul.f32 	%f127, %f126, %f125;
	fma.rn.f32 	%f203, %f115, %f127, %f203;
	fma.rn.f32 	%f202, %f116, %f127, %f202;
	fma.rn.f32 	%f201, %f118, %f127, %f201;
$L__BB0_14:
	add.s32 	%r32, %r10, 3;
	setp.ge.s32 	%p14, %r32, %r20;
	setp.eq.s32 	%p15, %r32, %r3;
	or.pred  	%p16, %p14, %p15;
	@%p16 bra 	$L__BB0_16;
	ld.shared.f32 	%f128, [%r11+84];
	sub.f32 	%f129, %f128, %f1;
	ld.shared.v2.f32 	{%f130, %f131}, [%r11+88];
	sub.f32 	%f132, %f130, %f2;
	sub.f32 	%f133, %f131, %f3;
	mul.f32 	%f134, %f132, %f132;
	fma.rn.f32 	%f135, %f129, %f129, %f134;
	fma.rn.f32 	%f136, %f133, %f133, %f135;
	add.f32 	%f137, %f136, 0f3089705F;
	rsqrt.approx.f32 	%f138, %f137;
	mul.f32 	%f139, %f138, %f138;
	mul.f32 	%f140, %f138, %f139;
	ld.shared.f32 	%f141, [%r11+108];
	mul.f32 	%f142, %f141, %f140;
	fma.rn.f32 	%f203, %f129, %f142, %f203;
	fma.rn.f32 	%f202, %f132, %f142, %f202;
	fma.rn.f32 	%f201, %f133, %f142, %f201;
$L__BB0_16:
	add.s32 	%r41, %r41, 4;
	and.b32  	%r43, %r1, 2044;
	setp.ne.s32 	%p17, %r41, %r43;
	@%p17 bra 	$L__BB0_8;
$L__BB0_17:
	and.b32  	%r33, %r1, 3;
	setp.eq.s32 	%p18, %r33, 0;
	@%p18 bra 	$L__BB0_27;
	setp.eq.s32 	%p19, %r33, 1;
	@%p19 bra 	$L__BB0_24;
	add.s32 	%r15, %r43, %r7;
	setp.ge.s32 	%p20, %r15, %r20;
	setp.eq.s32 	%p21, %r15, %r3;
	mad.lo.s32 	%r16, %r43, 28, %r25;
	or.pred  	%p22, %p20, %p21;
	@%p22 bra 	$L__BB0_21;
	ld.shared.f32 	%f144, [%r16];
	sub.f32 	%f145, %f144, %f1;
	ld.shared.f32 	%f146, [%r16+4];
	sub.f32 	%f147, %f146, %f2;
	ld.shared.f32 	%f148, [%r16+8];
	sub.f32 	%f149, %f148, %f3;
	mul.f32 	%f150, %f147, %f147;
	fma.rn.f32 	%f151, %f145, %f145, %f150;
	fma.rn.f32 	%f152, %f149, %f149, %f151;
	add.f32 	%f153, %f152, 0f3089705F;
	rsqrt.approx.f32 	%f154, %f153;
	mul.f32 	%f155, %f154, %f154;
	mul.f32 	%f156, %f154, %f155;
	ld.shared.f32 	%f157, [%r16+24];
	mul.f32 	%f158, %f157, %f156;
	fma.rn.f32 	%f203, %f145, %f158, %f203;
	fma.rn.f32 	%f202, %f147, %f158, %f202;
	fma.rn.f32 	%f201, %f149, %f158, %f201;
$L__BB0_21:
	add.s32 	%r35, %r15, 1;
	setp.ge.s32 	%p23, %r35, %r20;
	setp.eq.s32 	%p24, %r35, %r3;
	or.pred  	%p25, %p23, %p24;
	@%p25 bra 	$L__BB0_23;
	ld.shared.f32 	%f159, [%r16+28];
	sub.f32 	%f160, %f159, %f1;
	ld.shared.f32 	%f161, [%r16+32];
	sub.f32 	%f162, %f161, %f2;
	ld.shared.f32 	%f163, [%r16+36];
	sub.f32 	%f164, %f163, %f3;
	mul.f32 	%f165, %f162, %f162;
	fma.rn.f32 	%f166, %f160, %f160, %f165;
	fma.rn.f32 	%f167, %f164, %f164, %f166;
	add.f32 	%f168, %f167, 0f3089705F;
	rsqrt.approx.f32 	%f169, %f168;
	mul.f32 	%f170, %f169, %f169;
	mul.f32 	%f171, %f169, %f170;
	ld.shared.f32 	%f172, [%r16+52];
	mul.f32 	%f173, %f172, %f171;
	fma.rn.f32 	%f203, %f160, %f173, %f203;
	fma.rn.f32 	%f202, %f162, %f173, %f202;
	fma.rn.f32 	%f201, %f164, %f173, %f201;
$L__BB0_23:
	add.s32 	%r43, %r43, 2;
$L__BB0_24:
	and.b32  	%r36, %r1, 1;
	setp.eq.b32 	%p26, %r36, 1;
	not.pred 	%p27, %p26;
	@%p27 bra 	$L__BB0_27;
	add.s32 	%r37, %r43, %r7;
	setp.ge.s32 	%p28, %r37, %r20;
	setp.eq.s32 	%p29, %r37, %r3;
	or.pred  	%p30, %p28, %p29;
	@%p30 bra 	$L__BB0_27;
	mad.lo.s32 	%r39, %r43, 28, %r25;
	ld.shared.f32 	%f174, [%r39];
	sub.f32 	%f175, %f174, %f1;
	ld.shared.f32 	%f176, [%r39+4];
	sub.f32 	%f177, %f176, %f2;
	ld.shared.f32 	%f178, [%r39+8];
	sub.f32 	%f179, %f178, %f3;
	mul.f32 	%f180, %f177, %f177;
	fma.rn.f32 	%f181, %f175, %f175, %f180;
	fma.rn.f32 	%f182, %f179, %f179, %f181;
	add.f32 	%f183, %f182, 0f3089705F;
	rsqrt.approx.f32 	%f184, %f183;
	mul.f32 	%f185, %f184, %f184;
	mul.f32 	%f186, %f184, %f185;
	ld.shared.f32 	%f187, [%r39+24];
	mul.f32 	%f188, %f187, %f186;
	fma.rn.f32 	%f203, %f175, %f188, %f203;
	fma.rn.f32 	%f202, %f177, %f188, %f202;
	fma.rn.f32 	%f201, %f179, %f188, %f201;
$L__BB0_27:
	bar.sync 	0;
	add.s32 	%r40, %r40, 1;
	setp.ne.s32 	%p31, %r40, %r4;
	@%p31 bra 	$L__BB0_3;
$L__BB0_28:
	ld.param.u64 	%rd11, [_Z11nbodyKernelPK4BodyPS_if_param_1];
	fma.rn.f32 	%f189, %f71, %f203, %f4;
	fma.rn.f32 	%f190, %f71, %f202, %f5;
	fma.rn.f32 	%f191, %f71, %f201, %f6;
	fma.rn.f32 	%f192, %f71, %f189, %f1;
	fma.rn.f32 	%f193, %f71, %f190, %f2;
	fma.rn.f32 	%f194, %f71, %f191, %f3;
	cvta.to.global.u64 	%rd8, %rd11;
	mul.wide.s32 	%rd9, %r3, 28;
	add.s64 	%rd10, %rd8, %rd9;
	st.global.f32 	[%rd10], %f192;
	st.global.f32 	[%rd10+4], %f193;
	st.global.f32 	[%rd10+8], %f194;
	st.global.f32 	[%rd10+12], %f189;
	st.global.f32 	[%rd10+16], %f190;
	st.global.f32 	[%rd10+20], %f191;
	st.global.f32 	[%rd10+24], %f7;
$L__BB0_29:
	ret;

}


// ===== COMPILED SASS (sm_100) =====

	.target	sm_100

	.elftype	@"ET_EXEC"


//--------------------- .note.nv.tkinfo           --------------------------
	.section	.note.nv.tkinfo,"",@"SHT_NOTE"
	.sectionflags	@"SHF_NOTE_NV_TKINFO"
	.tkinfo
        /*0018*/ 	.word	0x00000002
        /*0030*/ 	.string	""
        /*0030*/ 	.string	"ptxas"
        /*0030*/ 	.string	"Cuda compilation tools, release 13.0, V13.0.88"
        /*0030*/ 	.string	"Build cuda_13.0.r13.0/compiler.36424714_0"
        /*0030*/ 	.string	"-arch sm_100 -m 64 "



//--------------------- .note.nv.cuinfo           --------------------------
	.section	.note.nv.cuinfo,"",@"SHT_NOTE"
	.sectionflags	@"SHF_NOTE_NV_CUINFO"
        /*0018*/ 	.short	0x0002
        /*001a*/ 	.short	0x0064
        /*001c*/ 	.short	0x0082
	.zero		2


//--------------------- .nv.info                  --------------------------
	.section	.nv.info,"",@"SHT_CUDA_INFO"
	.align	4


	//----- nvinfo : EIATTR_REGCOUNT
	.align		4
        /*0000*/ 	.byte	0x04, 0x2f
        /*0002*/ 	.short	(.L_1 - .L_0)
	.align		4
.L_0:
        /*0004*/ 	.word	index@(_Z11nbodyKernelPK4BodyPS_if)
        /*0008*/ 	.word	0x0000001d


	//----- nvinfo : EIATTR_FRAME_SIZE
	.align		4
.L_1:
        /*000c*/ 	.byte	0x04, 0x11
        /*000e*/ 	.short	(.L_3 - .L_2)
	.align		4
.L_2:
        /*0010*/ 	.word	index@(_Z11nbodyKernelPK4BodyPS_if)
        /*0014*/ 	.word	0x00000000


	//----- nvinfo : EIATTR_MIN_STACK_SIZE
	.align		4
.L_3:
        /*0018*/ 	.byte	0x04, 0x12
        /*001a*/ 	.short	(.L_5 - .L_4)
	.align		4
.L_4:
        /*001c*/ 	.word	index@(_Z11nbodyKernelPK4BodyPS_if)
        /*0020*/ 	.word	0x00000000
.L_5:


//--------------------- .nv.compat                --------------------------
	.section	.nv.compat,"",@"SHT_CUDA_COMPAT_INFO"
	.align	4
        /*0000*/ 	.byte	0x02, 0x09, 0x00, 0x00, 0x02, 0x02, 0x01, 0x00, 0x02, 0x05, 0x05, 0x00, 0x03, 0x07, 0x01, 0x01
        /*0010*/ 	.byte	0x02, 0x03, 0x00, 0x00, 0x02, 0x06, 0x01, 0x00, 0x04, 0x0b, 0x08, 0x00, 0x01, 0x00, 0x00, 0x00
        /*0020*/ 	.byte	0x00, 0x00, 0x00, 0x00


//--------------------- .nv.info._Z11nbodyKernelPK4BodyPS_if --------------------------
	.section	.nv.info._Z11nbodyKernelPK4BodyPS_if,"",@"SHT_CUDA_INFO"
	.sectionflags	@""
	.align	4


	//----- nvinfo : EIATTR_CUDA_API_VERSION
	.align		4
        /*0000*/ 	.byte	0x04, 0x37
        /*0002*/ 	.short	(.L_7 - .L_6)
.L_6:
        /*0004*/ 	.word	0x00000082


	//----- nvinfo : EIATTR_KPARAM_INFO
	.align		4
.L_7:
        /*0008*/ 	.byte	0x04, 0x17
        /*000a*/ 	.short	(.L_9 - .L_8)
.L_8:
        /*000c*/ 	.word	0x00000000
        /*0010*/ 	.short	0x0003
        /*0012*/ 	.short	0x0014
        /*0014*/ 	.byte	0x00, 0xf0, 0x11, 0x00


	//----- nvinfo : EIATTR_KPARAM_INFO
	.align		4
.L_9:
        /*0018*/ 	.byte	0x04, 0x17
        /*001a*/ 	.short	(.L_11 - .L_10)
.L_10:
        /*001c*/ 	.word	0x00000000
        /*0020*/ 	.short	0x0002
        /*0022*/ 	.short	0x0010
        /*0024*/ 	.byte	0x00, 0xf0, 0x11, 0x00


	//----- nvinfo : EIATTR_KPARAM_INFO
	.align		4
.L_11:
        /*0028*/ 	.byte	0x04, 0x17
        /*002a*/ 	.short	(.L_13 - .L_12)
.L_12:
        /*002c*/ 	.word	0x00000000
        /*0030*/ 	.short	0x0001
        /*0032*/ 	.short	0x0008
        /*0034*/ 	.byte	0x00, 0xf5, 0x21, 0x00


	//----- nvinfo : EIATTR_KPARAM_INFO
	.align		4
.L_13:
        /*0038*/ 	.byte	0x04, 0x17
        /*003a*/ 	.short	(.L_15 - .L_14)
.L_14:
        /*003c*/ 	.word	0x00000000
        /*0040*/ 	.short	0x0000
        /*0042*/ 	.short	0x0000
        /*0044*/ 	.byte	0x00, 0xf5, 0x21, 0x00


	//----- nvinfo : EIATTR_SPARSE_MMA_MASK
	.align		4
.L_15:
        /*0048*/ 	.byte	0x03, 0x50
        /*004a*/ 	.short	0x0000


	//----- nvinfo : EIATTR_MAXREG_COUNT
	.align		4
        /*004c*/ 	.byte	0x03, 0x1b
        /*004e*/ 	.short	0x00ff


	//----- nvinfo : EIATTR_NUM_BARRIERS
	.align		4
        /*0050*/ 	.byte	0x02, 0x4c
        /*0052*/ 	.byte	0x01
	.zero		1


	//----- nvinfo : EIATTR_MERCURY_ISA_VERSION
	.align		4
        /*0054*/ 	.byte	0x03, 0x5f
        /*0056*/ 	.short	0x0101


	//----- nvinfo : EIATTR_UNUSED_LOAD_BYTE_OFFSET
	.align		4
        /*0058*/ 	.byte	0x04, 0x44
        /*005a*/ 	.short	(.L_17 - .L_16)


	//   ....[0]....
.L_16:
        /*005c*/ 	.word	0x00000630
        /*0060*/ 	.word	0x00000fff


	//----- nvinfo : EIATTR_VRC_CTA_INIT_COUNT
	.align		4
.L_17:
        /*0064*/ 	.byte	0x02, 0x4a
	.zero		1
	.zero		1


	//----- nvinfo : EIATTR_EXIT_INSTR_OFFSETS
	.align		4
        /*0068*/ 	.byte	0x04, 0x1c
        /*006a*/ 	.short	(.L_19 - .L_18)


	//   ....[0]....
.L_18:
        /*006c*/ 	.word	0x00000070


	//   ....[1]....
        /*0070*/ 	.word	0x00001280


	//----- nvinfo : EIATTR_CRS_STACK_SIZE
	.align		4
.L_19:
        /*0074*/ 	.byte	0x04, 0x1e
        /*0076*/ 	.short	(.L_21 - .L_20)
.L_20:
        /*0078*/ 	.word	0x00000000


	//----- nvinfo : EIATTR_CBANK_PARAM_SIZE
	.align		4
.L_21:
        /*007c*/ 	.byte	0x03, 0x19
        /*007e*/ 	.short	0x0018


	//----- nvinfo : EIATTR_PARAM_CBANK
	.align		4
        /*0080*/ 	.byte	0x04, 0x0a
        /*0082*/ 	.short	(.L_23 - .L_22)
	.align		4
.L_22:
        /*0084*/ 	.word	index@(.nv.constant0._Z11nbodyKernelPK4BodyPS_if)
        /*0088*/ 	.short	0x0380
        /*008a*/ 	.short	0x0018


	//----- nvinfo : EIATTR_SW_WAR
	.align		4
.L_23:
        /*008c*/ 	.byte	0x04, 0x36
        /*008e*/ 	.short	(.L_25 - .L_24)
.L_24:
        /*0090*/ 	.word	0x00000008
.L_25:


//--------------------- .nv.callgraph             --------------------------
	.section	.nv.callgraph,"",@"SHT_CUDA_CALLGRAPH"
	.align	4
	.sectionentsize	8
	.align		4
        /*0000*/ 	.word	0x00000000
	.align		4
        /*0004*/ 	.word	0xffffffff
	.align		4
        /*0008*/ 	.word	0x00000000
	.align		4
        /*000c*/ 	.word	0xfffffffe
	.align		4
        /*0010*/ 	.word	0x00000000
	.align		4
        /*0014*/ 	.word	0xfffffffd
	.align		4
        /*0018*/ 	.word	0x00000000
	.align		4
        /*001c*/ 	.word	0xfffffffc


//--------------------- .text._Z11nbodyKernelPK4BodyPS_if --------------------------
	.section	.text._Z11nbodyKernelPK4BodyPS_if,"ax",@progbits
	.align	128
        .global         _Z11nbodyKernelPK4BodyPS_if
        .type           _Z11nbodyKernelPK4BodyPS_if,@function
        .size           _Z11nbodyKernelPK4BodyPS_if,(.L_x_20 - _Z11nbodyKernelPK4BodyPS_if)
        .other          _Z11nbodyKernelPK4BodyPS_if,@"STO_CUDA_ENTRY STV_DEFAULT"
_Z11nbodyKernelPK4BodyPS_if:
.text._Z11nbodyKernelPK4BodyPS_if:
[----:B------:R-:W-:Y:S01]  /*0000*/  LDC R1, c[0x0][0x37c] ;  /* 0x0000df00ff017b82 */ /* 0x000fe20000000800 */
[----:B------:R-:W0:Y:S07]  /*0010*/  S2R R3, SR_TID.X ;  /* 0x0000000000037919 */ /* 0x000e2e0000002100 */
[----:B------:R-:W0:Y:S08]  /*0020*/  S2UR UR4, SR_CTAID.X ;  /* 0x00000000000479c3 */ /* 0x000e300000002500 */
[----:B------:R-:W0:Y:S08]  /*0030*/  LDC R0, c[0x0][0x360] ;  /* 0x0000d800ff007b82 */ /* 0x000e300000000800 */
[----:B------:R-:W1:Y:S01]  /*0040*/  LDC R13, c[0x0][0x390] ;  /* 0x0000e400ff0d7b82 */ /* 0x000e620000000800 */
[----:B0-----:R-:W-:-:S05]  /*0050*/  IMAD R19, R0, UR4, R3 ;  /* 0x0000000400137c24 */ /* 0x001fca000f8e0203 */
[----:B-1----:R-:W-:-:S13]  /*0060*/  ISETP.GE.AND P0, PT, R19, R13, PT ;  /* 0x0000000d1300720c */ /* 0x002fda0003f06270 */
[----:B------:R-:W-:Y:S05]  /*0070*/  @P0 EXIT ;  /* 0x000000000000094d */ /* 0x000fea0003800000 */
[----:B------:R-:W0:Y:S01]  /*0080*/  I2F.U32.RP R14, R0 ;  /* 0x00000000000e7306 */ /* 0x000e220000209000 */
[----:B------:R-:W1:Y:S01]  /*0090*/  LDC.64 R10, c[0x0][0x380] ;  /* 0x0000e000ff0a7b82 */ /* 0x000e620000000a00 */
[----:B------:R-:W2:Y:S06]  /*00a0*/  LDCU.64 UR6, c[0x0][0x358] ;  /* 0x00006b00ff0677ac */ /* 0x000eac0008000a00 */
[----:B0-----:R-:W0:Y:S01]  /*00b0*/  MUFU.RCP R14, R14 ;  /* 0x0000000e000e7308 */ /* 0x001e220000001000 */
[----:B-1----:R-:W-:-:S05]  /*00c0*/  IMAD.WIDE R10, R19, 0x1c, R10 ;  /* 0x0000001c130a7825 */ /* 0x002fca00078e020a */
[----:B--2---:R-:W5:Y:S01]  /*00d0*/  LDG.E R17, desc[UR6][R10.64] ;  /* 0x000000060a117981 */ /* 0x004f62000c1e1900 */
[----:B0-----:R-:W-:-:S03]  /*00e0*/  IADD3 R8, PT, PT, R14, 0xffffffe, RZ ;  /* 0x0ffffffe0e087810 */ /* 0x001fc60007ffe0ff */
[----:B------:R-:W5:Y:S01]  /*00f0*/  LDG.E R2, desc[UR6][R10.64+0x4] ;  /* 0x000004060a027981 */ /* 0x000f62000c1e1900 */
[----:B------:R0:W1:Y:S03]  /*0100*/  F2I.FTZ.U32.TRUNC.NTZ R9, R8 ;  /* 0x0000000800097305 */ /* 0x000066000021f000 */
[----:B------:R-:W5:Y:S04]  /*0110*/  LDG.E R4, desc[UR6][R10.64+0x8] ;  /* 0x000008060a047981 */ /* 0x000f68000c1e1900 */
[----:B------:R-:W5:Y:S01]  /*0120*/  LDG.E R5, desc[UR6][R10.64+0xc] ;  /* 0x00000c060a057981 */ /* 0x000f62000c1e1900 */
[----:B0-----:R-:W-:-:S03]  /*0130*/  HFMA2 R8, -RZ, RZ, 0, 0 ;  /* 0x00000000ff087431 */ /* 0x001fc600000001ff */
[----:B------:R-:W5:Y:S04]  /*0140*/  LDG.E R6, desc[UR6][R10.64+0x10] ;  /* 0x000010060a067981 */ /* 0x000f68000c1e1900 */
[----:B------:R-:W5:Y:S01]  /*0150*/  LDG.E R7, desc[UR6][R10.64+0x14] ;  /* 0x000014060a077981 */ /* 0x000f62000c1e1900 */
[----:B-1----:R-:W-:-:S03]  /*0160*/  IADD3 R15, PT, PT, RZ, -R9, RZ ;  /* 0x80000009ff0f7210 */ /* 0x002fc60007ffe0ff */
[----:B------:R0:W5:Y:S01]  /*0170*/  LDG.E R12, desc[UR6][R10.64+0x18] ;  /* 0x000018060a0c7981 */ /* 0x000162000c1e1900 */
[----:B------:R-:W-:Y:S01]  /*0180*/  ISETP.NE.U32.AND P2, PT, R0, RZ, PT ;  /* 0x000000ff0000720c */ /* 0x000fe20003f45070 */
[----:B------:R-:W-:-:S04]  /*0190*/  IMAD R15, R15, R0, RZ ;  /* 0x000000000f0f7224 */ /* 0x000fc800078e02ff */
[----:B------:R-:W-:Y:S01]  /*01a0*/  IMAD.HI.U32 R16, R9, R15, R8 ;  /* 0x0000000f09107227 */ /* 0x000fe200078e0008 */
[----:B------:R-:W-:Y:S02]  /*01b0*/  IADD3 R9, PT, PT, R0, -0x1, R13 ;  /* 0xffffffff00097810 */ /* 0x000fe40007ffe00d */
[----:B------:R-:W-:-:S03]  /*01c0*/  CS2R R14, SRZ ;  /* 0x00000000000e7805 */ /* 0x000fc6000001ff00 */
[----:B------:R-:W-:Y:S01]  /*01d0*/  IMAD.HI.U32 R13, R16, R9, RZ ;  /* 0x00000009100d7227 */ /* 0x000fe200078e00ff */
[----:B------:R-:W-:-:S04]  /*01e0*/  MOV R16, RZ ;  /* 0x000000ff00107202 */ /* 0x000fc80000000f00 */
[----:B0-----:R-:W-:-:S05]  /*01f0*/  IADD3 R10, PT, PT, -R13, RZ, RZ ;  /* 0x000000ff0d0a7210 */ /* 0x001fca0007ffe1ff */
[----:B------:R-:W-:-:S05]  /*0200*/  IMAD R9, R0, R10, R9 ;  /* 0x0000000a00097224 */ /* 0x000fca00078e0209 */
[----:B------:R-:W-:-:S13]  /*0210*/  ISETP.GE.U32.AND P0, PT, R9, R0, PT ;  /* 0x000000000900720c */ /* 0x000fda0003f06070 */
[-C--:B------:R-:W-:Y:S02]  /*0220*/  @P0 IADD3 R9, PT, PT, R9, -R0.reuse, RZ ;  /* 0x8000000009090210 */ /* 0x080fe40007ffe0ff */
[----:B------:R-:W-:Y:S02]  /*0230*/  @P0 IADD3 R13, PT, PT, R13, 0x1, RZ ;  /* 0x000000010d0d0810 */ /* 0x000fe40007ffe0ff */
[----:B------:R-:W-:-:S13]  /*0240*/  ISETP.GE.U32.AND P1, PT, R9, R0, PT ;  /* 0x000000000900720c */ /* 0x000fda0003f26070 */
[----:B------:R-:W-:Y:S02]  /*0250*/  @P1 IADD3 R13, PT, PT, R13, 0x1, RZ ;  /* 0x000000010d0d1810 */ /* 0x000fe40007ffe0ff */
[----:B------:R-:W-:-:S04]  /*0260*/  @!P2 LOP3.LUT R13, RZ, R0, RZ, 0x33, !PT ;  /* 0x00000000ff0da212 */ /* 0x000fc800078e33ff */
[----:B------:R-:W-:-:S13]  /*0270*/  ISETP.GE.AND P0, PT, R13, 0x1, PT ;  /* 0x000000010d00780c */ /* 0x000fda0003f06270 */
[----:B------:R-:W-:Y:S05]  /*0280*/  @!P0 BRA `(.L_x_0) ;  /* 0x0000000c00bc8947 */ /* 0x000fea0003800000 */
[----:B------:R-:W0:Y:S01]  /*0290*/  S2R R9, SR_CgaCtaId ;  /* 0x0000000000097919 */ /* 0x000e220000008800 */
[----:B------:R-:W-:Y:S02]  /*02a0*/  MOV R18, 0x400 ;  /* 0x0000040000127802 */ /* 0x000fe40000000f00 */
[----:B------:R-:W-:Y:S02]  /*02b0*/  CS2R R14, SRZ ;  /* 0x00000000000e7805 */ /* 0x000fe4000001ff00 */
[----:B------:R-:W-:Y:S01]  /*02c0*/  MOV R16, RZ ;  /* 0x000000ff00107202 */ /* 0x000fe20000000f00 */
[----:B------:R-:W-:Y:S01]  /*02d0*/  UMOV UR4, URZ ;  /* 0x000000ff00047c82 */ /* 0x000fe20008000000 */
[----:B0-----:R-:W-:-:S07]  /*02e0*/  LEA R18, R9, R18, 0x18 ;  /* 0x0000001209127211 */ /* 0x001fce00078ec0ff */
.L_x_18:
[----:B------:R-:W0:Y:S01]  /*02f0*/  LDCU UR5, c[0x0][0x390] ;  /* 0x00007200ff0577ac */ /* 0x000e220008000800 */
[----:B------:R-:W-:-:S05]  /*0300*/  IMAD R20, R0, UR4, RZ ;  /* 0x0000000400147c24 */ /* 0x000fca000f8e02ff */
[----:B------:R-:W-:-:S04]  /*0310*/  IADD3 R11, PT, PT, R20, R3, RZ ;  /* 0x00000003140b7210 */ /* 0x000fc80007ffe0ff */
[----:B0-----:R-:W-:-:S13]  /*0320*/  ISETP.GE.AND P0, PT, R11, UR5, PT ;  /* 0x000000050b007c0c */ /* 0x001fda000bf06270 */
[----:B------:R-:W0:Y:S02]  /*0330*/  @!P0 LDC.64 R8, c[0x0][0x380] ;  /* 0x0000e000ff088b82 */ /* 0x000e240000000a00 */
[----:B0-----:R-:W-:-:S05]  /*0340*/  @!P0 IMAD.WIDE R8, R11, 0x1c, R8 ;  /* 0x0000001c0b088825 */ /* 0x001fca00078e0208 */
[----:B------:R-:W2:Y:S04]  /*0350*/  @!P0 LDG.E R10, desc[UR6][R8.64] ;  /* 0x00000006080a8981 */ /* 0x000ea8000c1e1900 */
[----:B------:R-:W3:Y:S04]  /*0360*/  @!P0 LDG.E R11, desc[UR6][R8.64+0x4] ;  /* 0x00000406080b8981 */ /* 0x000ee8000c1e1900 */
[----:B------:R-:W4:Y:S04]  /*0370*/  @!P0 LDG.E R21, desc[UR6][R8.64+0x8] ;  /* 0x0000080608158981 */ /* 0x000f28000c1e1900 */
[----:B------:R-:W4:Y:S04]  /*0380*/  @!P0 LDG.E R22, desc[UR6][R8.64+0xc] ;  /* 0x00000c0608168981 */ /* 0x000f28000c1e1900 */
[----:B------:R-:W4:Y:S04]  /*0390*/  @!P0 LDG.E R23, desc[UR6][R8.64+0x10] ;  /* 0x0000100608178981 */ /* 0x000f28000c1e1900 */
[----:B------:R-:W4:Y:S04]  /*03a0*/  @!P0 LDG.E R24, desc[UR6][R8.64+0x14] ;  /* 0x0000140608188981 */ /* 0x000f28000c1e1900 */
[----:B------:R-:W4:Y:S01]  /*03b0*/  @!P0 LDG.E R25, desc[UR6][R8.64+0x18] ;  /* 0x0000180608198981 */ /* 0x000f22000c1e1900 */
[----:B------:R-:W-:Y:S01]  /*03c0*/  IMAD R26, R3, 0x1c, R18 ;  /* 0x0000001c031a7824 */ /* 0x000fe200078e0212 */
[----:B------:R-:W-:-:S06]  /*03d0*/  UIADD3 UR4, UPT, UPT, UR4, 0x1, URZ ;  /* 0x0000000104047890 */ /* 0x000fcc000fffe0ff */
[----:B------:R-:W-:Y:S01]  /*03e0*/  ISETP.NE.AND P4, PT, R13, UR4, PT ;  /* 0x000000040d007c0c */ /* 0x000fe2000bf85270 */
[----:B--2---:R-:W-:Y:S04]  /*03f0*/  @!P0 STS [R26], R10 ;  /* 0x0000000a1a008388 */ /* 0x004fe80000000800 */
[----:B---3--:R-:W-:Y:S04]  /*0400*/  @!P0 STS [R26+0x4], R11 ;  /* 0x0000040b1a008388 */ /* 0x008fe80000000800 */
[----:B----4-:R-:W-:Y:S04]  /*0410*/  @!P0 STS [R26+0x8], R21 ;  /* 0x000008151a008388 */ /* 0x010fe80000000800 */
[----:B------:R0:W-:Y:S04]  /*0420*/  @!P0 STS [R26+0xc], R22 ;  /* 0x00000c161a008388 */ /* 0x0001e80000000800 */
[----:B------:R1:W-:Y:S04]  /*0430*/  @!P0 STS [R26+0x10], R23 ;  /* 0x000010171a008388 */ /* 0x0003e80000000800 */
[----:B------:R1:W-:Y:S01]  /*0440*/  @!P0 STS [R26+0x14], R24 ;  /* 0x000014181a008388 */ /* 0x0003e20000000800 */
[----:B0-----:R-:W-:-:S03]  /*0450*/  HFMA2 R22, -RZ, RZ, 0, 0 ;  /* 0x00000000ff167431 */ /* 0x001fc600000001ff */
[----:B------:R1:W-:Y:S04]  /*0460*/  @!P0 STS [R26+0x18], R25 ;  /* 0x000018191a008388 */ /* 0x0003e80000000800 */
[----:B------:R1:W-:Y:S04]  /*0470*/  @P0 STS [R26], RZ ;  /* 0x000000ff1a000388 */ /* 0x0003e80000000800 */
[----:B------:R1:W-:Y:S04]  /*0480*/  @P0 STS [R26+0x4], RZ ;  /* 0x000004ff1a000388 */ /* 0x0003e80000000800 */
[----:B------:R1:W-:Y:S04]  /*0490*/  @P0 STS [R26+0x8], RZ ;  /* 0x000008ff1a000388 */ /* 0x0003e80000000800 */
[----:B------:R1:W-:Y:S04]  /*04a0*/  @P0 STS [R26+0xc], RZ ;  /* 0x00000cff1a000388 */ /* 0x0003e80000000800 */
[----:B------:R1:W-:Y:S04]  /*04b0*/  @P0 STS [R26+0x10], RZ ;  /* 0x000010ff1a000388 */ /* 0x0003e80000000800 */
[----:B------:R1:W-:Y:S04]  /*04c0*/  @P0 STS [R26+0x14], RZ ;  /* 0x000014ff1a000388 */ /* 0x0003e80000000800 */
[----:B------:R1:W-:Y:S01]  /*04d0*/  @P0 STS [R26+0x18], RZ ;  /* 0x000018ff1a000388 */ /* 0x0003e20000000800 */
[----:B------:R-:W-:Y:S01]  /*04e0*/  BAR.SYNC.DEFER_BLOCKING 0x0 ;  /* 0x0000000000007b1d */ /* 0x000fe20000010000 */
[----:B------:R-:W-:-:S13]  /*04f0*/  ISETP.GE.U32.AND P0, PT, R0, 0x4, PT ;  /* 0x000000040000780c */ /* 0x000fda0003f06070 */
[----:B-1----:R-:W-:Y:S05]  /*0500*/  @!P0 BRA `(.L_x_1) ;  /* 0x0000000400b88947 */ /* 0x002fea0003800000 */
[----:B------:R-:W-:Y:S01]  /*0510*/  MOV R23, RZ ;  /* 0x000000ff00177202 */ /* 0x000fe20000000f00 */
[----:B------:R-:W0:Y:S01]  /*0520*/  LDCU UR5, c[0x0][0x390] ;  /* 0x00007200ff0577ac */ /* 0x000e220008000800 */
[----:B------:R-:W-:-:S07]  /*0530*/  LOP3.LUT R22, R0, 0x7fc, RZ, 0xc0, !PT ;  /* 0x000007fc00167812 */ /* 0x000fce00078ec0ff */
.L_x_10:
[----:B------:R-:W-:Y:S01]  /*0540*/  IADD3 R26, PT, PT, R20, R23, RZ ;  /* 0x00000017141a7210 */ /* 0x000fe20007ffe0ff */
[----:B------:R-:W-:Y:S01]  /*0550*/  BSSY.RECONVERGENT B0, `(.L_x_2) ;  /* 0x0000021000007945 */ /* 0x000fe20003800200 */
[----:B------:R-:W-:Y:S02]  /*0560*/  IMAD R21, R23, 0x1c, R18 ;  /* 0x0000001c17157824 */ /* 0x000fe400078e0212 */
[C---:B------:R-:W-:Y:S02]  /*0570*/  ISETP.NE.AND P2, PT, R26.reuse, R19, PT ;  /* 0x000000131a00720c */ /* 0x040fe40003f45270 */
[C---:B------:R-:W-:Y:S02]  /*0580*/  IADD3 R8, PT, PT, R26.reuse, 0x1, RZ ;  /* 0x000000011a087810 */ /* 0x040fe40007ffe0ff */
[C---:B0-----:R-:W-:Y:S02]  /*0590*/  ISETP.GE.OR P2, PT, R26.reuse, UR5, !P2 ;  /* 0x000000051a007c0c */ /* 0x041fe4000d746670 */
[----:B------:R-:W-:-:S02]  /*05a0*/  IADD3 R10, PT, PT, R26, 0x2, RZ ;  /* 0x000000021a0a7810 */ /* 0x000fc40007ffe0ff */
[----:B------:R-:W-:Y:S02]  /*05b0*/  IADD3 R24, PT, PT, R26, 0x3, RZ ;  /* 0x000000031a187810 */ /* 0x000fe40007ffe0ff */
[-C--:B------:R-:W-:Y:S02]  /*05c0*/  ISETP.NE.AND P0, PT, R8, R19.reuse, PT ;  /* 0x000000130800720c */ /* 0x080fe40003f05270 */
[-C--:B------:R-:W-:Y:S02]  /*05d0*/  ISETP.NE.AND P3, PT, R10, R19.reuse, PT ;  /* 0x000000130a00720c */ /* 0x080fe40003f65270 */
[----:B------:R-:W-:Y:S02]  /*05e0*/  ISETP.NE.AND P1, PT, R24, R19, PT ;  /* 0x000000131800720c */ /* 0x000fe40003f25270 */
[----:B------:R-:W-:Y:S02]  /*05f0*/  ISETP.GE.OR P0, PT, R8, UR5, !P0 ;  /* 0x0000000508007c0c */ /* 0x000fe4000c706670 */
[----:B------:R-:W-:-:S02]  /*0600*/  ISETP.GE.OR P3, PT, R10, UR5, !P3 ;  /* 0x000000050a007c0c */ /* 0x000fc4000df66670 */
[----:B------:R-:W-:Y:S01]  /*0610*/  ISETP.GE.OR P1, PT, R24, UR5, !P1 ;  /* 0x0000000518007c0c */ /* 0x000fe2000cf26670 */
[----:B------:R-:W-:-:S12]  /*0620*/  @P2 BRA `(.L_x_3) ;  /* 0x00000000004c2947 */ /* 0x000fd80003800000 */
[----:B------:R-:W0:Y:S04]  /*0630*/  LDS.128 R8, [R21] ;  /* 0x0000000015087984 */ /* 0x000e280000000c00 */
[----:B------:R-:W1:Y:S01]  /*0640*/  LDS R26, [R21+0x18] ;  /* 0x00001800151a7984 */ /* 0x000e620000000800 */
[----:B0----5:R-:W-:Y:S01]  /*0650*/  FADD R24, -R2, R9 ;  /* 0x0000000902187221 */ /* 0x021fe20000000100 */
[----:B------:R-:W-:Y:S01]  /*0660*/  FADD R9, -R17, R8 ;  /* 0x0000000811097221 */ /* 0x000fe20000000100 */
[----:B------:R-:W-:Y:S02]  /*0670*/  FADD R11, -R4, R10 ;  /* 0x0000000a040b7221 */ /* 0x000fe40000000100 */
[----:B------:R-:W-:-:S04]  /*0680*/  FMUL R8, R24, R24 ;  /* 0x0000001818087220 */ /* 0x000fc80000400000 */
[----:B------:R-:W-:-:S04]  /*0690*/  FFMA R8, R9, R9, R8 ;  /* 0x0000000909087223 */ /* 0x000fc80000000008 */
[----:B------:R-:W-:-:S04]  /*06a0*/  FFMA R8, R11, R11, R8 ;  /* 0x0000000b0b087223 */ /* 0x000fc80000000008 */
[----:B------:R-:W-:-:S05]  /*06b0*/  FADD R8, R8, 9.9999997171806853657e-10 ;  /* 0x3089705f08087421 */ /* 0x000fca0000000000 */
[----:B------:R-:W-:-:S13]  /*06c0*/  FSETP.GEU.AND P2, PT, |R8|, 1.175494350822287508e-38, PT ;  /* 0x008000000800780b */ /* 0x000fda0003f4e200 */
[----:B------:R-:W-:-:S04]  /*06d0*/  @!P2 FMUL R8, R8, 16777216 ;  /* 0x4b8000000808a820 */ /* 0x000fc80000400000 */
[----:B------:R-:W0:Y:S02]  /*06e0*/  MUFU.RSQ R10, R8 ;  /* 0x00000008000a7308 */ /* 0x000e240000001400 */
[----:B0-----:R-:W-:-:S04]  /*06f0*/  @!P2 FMUL R10, R10, 4096 ;  /* 0x458000000a0aa820 */ /* 0x001fc80000400000 */
[----:B------:R-:W-:-:S04]  /*0700*/  FMUL R25, R10, R10 ;  /* 0x0000000a0a197220 */ /* 0x000fc80000400000 */
[----:B------:R-:W-:-:S04]  /*0710*/  FMUL R25, R10, R25 ;  /* 0x000000190a197220 */ /* 0x000fc80000400000 */
[----:B-1----:R-:W-:-:S04]  /*0720*/  FMUL R25, R25, R26 ;  /* 0x0000001a19197220 */ /* 0x002fc80000400000 */
[-C--:B------:R-:W-:Y:S01]  /*0730*/  FFMA R16, R9, R25.reuse, R16 ;  /* 0x0000001909107223 */ /* 0x080fe20000000010 */
[-C--:B------:R-:W-:Y:S01]  /*0740*/  FFMA R15, R24, R25.reuse, R15 ;  /* 0x00000019180f7223 */ /* 0x080fe2000000000f */
[----:B------:R-:W-:-:S07]  /*0750*/  FFMA R14, R11, R25, R14 ;  /* 0x000000190b0e7223 */ /* 0x000fce000000000e */
.L_x_3:
[----:B------:R-:W-:Y:S05]  /*0760*/  BSYNC.RECONVERGENT B0 ;  /* 0x0000000000007941 */ /* 0x000fea0003800200 */
.L_x_2:
[----:B------:R-:W-:Y:S04]  /*0770*/  BSSY.RECONVERGENT B0, `(.L_x_4) ;  /* 0x0000016000007945 */ /* 0x000fe80003800200 */
[----:B------:R-:W-:Y:S05]  /*0780*/  @P0 BRA `(.L_x_5) ;  /* 0x0000000000500947 */ /* 0x000fea0003800000 */
[----:B------:R-:W0:Y:S04]  /*0790*/  LDS.64 R8, [R21+0x20] ;  /* 0x0000200015087984 */ /* 0x000e280000000a00 */
[----:B------:R-:W1:Y:S04]  /*07a0*/  LDS R10, [R21+0x1c] ;  /* 0x00001c00150a7984 */ /* 0x000e680000000800 */
[----:B------:R-:W2:Y:S01]  /*07b0*/  LDS R26, [R21+0x34] ;  /* 0x00003400151a7984 */ /* 0x000ea20000000800 */
[----:B0----5:R-:W-:Y:S01]  /*07c0*/  FADD R8, -R2, R8 ;  /* 0x0000000802087221 */ /* 0x021fe20000000100 */
[----:B------:R-:W-:Y:S01]  /*07d0*/  FADD R9, -R4, R9 ;  /* 0x0000000904097221 */ /* 0x000fe20000000100 */
[----:B-1----:R-:W-:-:S02]  /*07e0*/  FADD R11, -R17, R10 ;  /* 0x0000000a110b7221 */ /* 0x002fc40000000100 */
        /* <DEDUP_REMOVED lines=10> */
[----:B--2---:R-:W-:-:S04]  /*0890*/  FMUL R25, R25, R26 ;  /* 0x0000001a19197220 */ /* 0x004fc80000400000 */
[-C--:B------:R-:W-:Y:S01]  /*08a0*/  FFMA R16, R11, R25.reuse, R16 ;  /* 0x000000190b107223 */ /* 0x080fe20000000010 */
[-C--:B------:R-:W-:Y:S01]  /*08b0*/  FFMA R15, R8, R25.reuse, R15 ;  /* 0x00000019080f7223 */ /* 0x080fe2000000000f */
[----:B------:R-:W-:-:S07]  /*08c0*/  FFMA R14, R9, R25, R14 ;  /* 0x00000019090e7223 */ /* 0x000fce000000000e */
.L_x_5:
[----:B------:R-:W-:Y:S05]  /*08d0*/  BSYNC.RECONVERGENT B0 ;  /* 0x0000000000007941 */ /* 0x000fea0003800200 */
.L_x_4:
[----:B------:R-:W-:Y:S04]  /*08e0*/  BSSY.RECONVERGENT B0, `(.L_x_6) ;  /* 0x0000016000007945 */ /* 0x000fe80003800200 */
[----:B------:R-:W-:Y:S05]  /*08f0*/  @P3 BRA `(.L_x_7) ;  /* 0x0000000000503947 */ /* 0x000fea0003800000 */
[----:B------:R-:W0:Y:S04]  /*0900*/  LDS.64 R8, [R21+0x38] ;  /* 0x0000380015087984 */ /* 0x000e280000000a00 */
[----:B------:R-:W1:Y:S04]  /*0910*/  LDS R11, [R21+0x40] ;  /* 0x00004000150b7984 */ /* 0x000e680000000800 */
[----:B------:R-:W2:Y:S01]  /*0920*/  LDS R26, [R21+0x50] ;  /* 0x00005000151a7984 */ /* 0x000ea20000000800 */
[----:B0----5:R-:W-:Y:S01]  /*0930*/  FADD R10, -R2, R9 ;  /* 0x00000009020a7221 */ /* 0x021fe20000000100 */
[----:B------:R-:W-:-:S03]  /*0940*/  FADD R9, -R17, R8 ;  /* 0x0000000811097221 */ /* 0x000fc60000000100 */
[----:B------:R-:W-:Y:S01]  /*0950*/  FMUL R8, R10, R10 ;  /* 0x0000000a0a087220 */ /* 0x000fe20000400000 */
[----:B-1----:R-:W-:-:S03]  /*0960*/  FADD R11, -R4, R11 ;  /* 0x0000000b040b7221 */ /* 0x002fc60000000100 */
        /* <DEDUP_REMOVED lines=13> */
.L_x_7:
[----:B------:R-:W-:Y:S05]  /*0a40*/  BSYNC.RECONVERGENT B0 ;  /* 0x0000000000007941 */ /* 0x000fea0003800200 */
.L_x_6:
        /* <DEDUP_REMOVED lines=22> */
.L_x_9:
[----:B------:R-:W-:Y:S05]  /*0bb0*/  BSYNC.RECONVERGENT B0 ;  /* 0x0000000000007941 */ /* 0x000fea0003800200 */
.L_x_8:
[----:B------:R-:W-:-:S04]  /*0bc0*/  IADD3 R23, PT, PT, R23, 0x4, RZ ;  /* 0x0000000417177810 */ /* 0x000fc80007ffe0ff */
[----:B------:R-:W-:-:S13]  /*0bd0*/  ISETP.NE.AND P0, PT, R23, R22, PT ;  /* 0x000000161700720c */ /* 0x000fda0003f05270 */
[----:B------:R-:W-:Y:S05]  /*0be0*/  @P0 BRA `(.L_x_10) ;  /* 0xfffffff800540947 */ /* 0x000fea000383ffff */
.L_x_1:
[----:B------:R-:W-:-:S13]  /*0bf0*/  LOP3.LUT P0, R8, R0, 0x3, RZ, 0xc0, !PT ;  /* 0x0000000300087812 */ /* 0x000fda000780c0ff */
[----:B------:R-:W-:Y:S05]  /*0c00*/  @!P0 BRA `(.L_x_11) ;  /* 0x0000000400548947 */ /* 0x000fea0003800000 */
[----:B------:R-:W-:-:S13]  /*0c10*/  ISETP.NE.AND P0, PT, R8, 0x1, PT ;  /* 0x000000010800780c */ /* 0x000fda0003f05270 */
[----:B------:R-:W-:Y:S05]  /*0c20*/  @!P0 BRA `(.L_x_12) ;  /* 0x0000000000d88947 */ /* 0x000fea0003800000 */
[----:B------:R-:W-:Y:S01]  /*0c30*/  IADD3 R10, PT, PT, R20, R22, RZ ;  /* 0x00000016140a7210 */ /* 0x000fe20007ffe0ff */
[----:B------:R-:W-:Y:S03]  /*0c40*/  BSSY.RECONVERGENT B0, `(.L_x_13) ;  /* 0x000001c000007945 */ /* 0x000fe60003800200 */
[CC--:B------:R-:W-:Y:S02]  /*0c50*/  ISETP.NE.AND P0, PT, R10.reuse, R19.reuse, PT ;  /* 0x000000130a00720c */ /* 0x0c0fe40003f05270 */
[C---:B------:R-:W-:Y:S02]  /*0c60*/  IADD3 R8, PT, PT, R10.reuse, 0x1, RZ ;  /* 0x000000010a087810 */ /* 0x040fe40007ffe0ff */
[----:B------:R-:W-:Y:S01]  /*0c70*/  ISETP.GE.OR P0, PT, R10, UR5, !P0 ;  /* 0x000000050a007c0c */ /* 0x000fe2000c706670 */
[----:B------:R-:W-:Y:S01]  /*0c80*/  IMAD R10, R22, 0x1c, R18 ;  /* 0x0000001c160a7824 */ /* 0x000fe200078e0212 */
[----:B------:R-:W-:-:S04]  /*0c90*/  ISETP.NE.AND P1, PT, R8, R19, PT ;  /* 0x000000130800720c */ /* 0x000fc80003f25270 */
[----:B------:R-:W-:-:S07]  /*0ca0*/  ISETP.GE.OR P1, PT, R8, UR5, !P1 ;  /* 0x0000000508007c0c */ /* 0x000fce000cf26670 */
[----:B------:R-:W-:Y:S06]  /*0cb0*/  @P0 BRA `(.L_x_14) ;  /* 0x0000000000500947 */ /* 0x000fec0003800000 */
[----:B------:R-:W0:Y:S04]  /*0cc0*/  LDS.64 R8, [R10] ;  /* 0x000000000a087984 */ /* 0x000e280000000a00 */
        /* <DEDUP_REMOVED lines=19> */
.L_x_14:
[----:B------:R-:W-:Y:S05]  /*0e00*/  BSYNC.RECONVERGENT B0 ;  /* 0x0000000000007941 */ /* 0x000fea0003800200 */
.L_x_13:
        /* <DEDUP_REMOVED lines=22> */
.L_x_16:
[----:B------:R-:W-:Y:S05]  /*0f70*/  BSYNC.RECONVERGENT B0 ;  /* 0x0000000000007941 */ /* 0x000fea0003800200 */
.L_x_15:
[----:B------:R-:W-:-:S07]  /*0f80*/  IADD3 R22, PT, PT, R22, 0x2, RZ ;  /* 0x0000000216167810 */ /* 0x000fce0007ffe0ff */
.L_x_12:
[----:B------:R-:W-:Y:S01]  /*0f90*/  IADD3 R20, PT, PT, R20, R22, RZ ;  /* 0x0000001614147210 */ /* 0x000fe20007ffe0ff */
[----:B------:R-:W-:Y:S01]  /*0fa0*/  BSSY.RECONVERGENT B0, `(.L_x_11) ;  /* 0x000001b000007945 */ /* 0x000fe20003800200 */
[----:B------:R-:W-:Y:S02]  /*0fb0*/  LOP3.LUT R8, R0, 0x1, RZ, 0xc0, !PT ;  /* 0x0000000100087812 */ /* 0x000fe400078ec0ff */
[----:B------:R-:W-:-:S04]  /*0fc0*/  ISETP.NE.AND P0, PT, R20, R19, PT ;  /* 0x000000131400720c */ /* 0x000fc80003f05270 */
[----:B------:R-:W-:-:S04]  /*0fd0*/  ISETP.GE.OR P0, PT, R20, UR5, !P0 ;  /* 0x0000000514007c0c */ /* 0x000fc8000c706670 */
[----:B------:R-:W-:-:S13]  /*0fe0*/  ISETP.NE.U32.OR P0, PT, R8, 0x1, P0 ;  /* 0x000000010800780c */ /* 0x000fda0000705470 */
[----:B------:R-:W-:Y:S05]  /*0ff0*/  @P0 BRA `(.L_x_17) ;  /* 0x0000000000540947 */ /* 0x000fea0003800000 */
[----:B------:R-:W-:-:S05]  /*1000*/  IMAD R22, R22, 0x1c, R18 ;  /* 0x0000001c16167824 */ /* 0x000fca00078e0212 */
        /* <DEDUP_REMOVED lines=20> */
.L_x_17:
[----:B------:R-:W-:Y:S05]  /*1150*/  BSYNC.RECONVERGENT B0 ;  /* 0x0000000000007941 */ /* 0x000fea0003800200 */
.L_x_11:
[----:B------:R-:W-:Y:S06]  /*1160*/  BAR.SYNC.DEFER_BLOCKING 0x0 ;  /* 0x0000000000007b1d */ /* 0x000fec0000010000 */
[----:B------:R-:W-:Y:S05]  /*1170*/  @P4 BRA `(.L_x_18) ;  /* 0xfffffff0005c4947 */ /* 0x000fea000383ffff */
.L_x_0:
[----:B------:R-:W0:Y:S01]  /*1180*/  LDC.64 R8, c[0x0][0x388] ;  /* 0x0000e200ff087b82 */ /* 0x000e220000000a00 */
[----:B------:R-:W1:Y:S02]  /*1190*/  LDCU UR5, c[0x0][0x394] ;  /* 0x00007280ff0577ac */ /* 0x000e640008000800 */
[----:B-1---5:R-:W-:Y:S01]  /*11a0*/  FFMA R16, R16, UR5, R5 ;  /* 0x0000000510107c23 */ /* 0x022fe20008000005 */
[----:B------:R-:W-:Y:S01]  /*11b0*/  FFMA R15, R15, UR5, R6 ;  /* 0x000000050f0f7c23 */ /* 0x000fe20008000006 */
[----:B------:R-:W-:Y:S02]  /*11c0*/  FFMA R7, R14, UR5, R7 ;  /* 0x000000050e077c23 */ /* 0x000fe40008000007 */
[----:B------:R-:W-:Y:S01]  /*11d0*/  FFMA R17, R16, UR5, R17 ;  /* 0x0000000510117c23 */ /* 0x000fe20008000011 */
[----:B0-----:R-:W-:-:S04]  /*11e0*/  IMAD.WIDE R8, R19, 0x1c, R8 ;  /* 0x0000001c13087825 */ /* 0x001fc800078e0208 */
[----:B------:R-:W-:Y:S01]  /*11f0*/  FFMA R3, R15, UR5, R2 ;  /* 0x000000050f037c23 */ /* 0x000fe20008000002 */
[----:B------:R-:W-:Y:S01]  /*1200*/  FFMA R5, R7, UR5, R4 ;  /* 0x0000000507057c23 */ /* 0x000fe20008000004 */
[----:B------:R-:W-:Y:S04]  /*1210*/  STG.E desc[UR6][R8.64+0xc], R16 ;  /* 0x00000c1008007986 */ /* 0x000fe8000c101906 */
[----:B------:R-:W-:Y:S04]  /*1220*/  STG.E desc[UR6][R8.64+0x10], R15 ;  /* 0x0000100f08007986 */ /* 0x000fe8000c101906 */
[----:B------:R-:W-:Y:S04]  /*1230*/  STG.E desc[UR6][R8.64+0x14], R7 ;  /* 0x0000140708007986 */ /* 0x000fe8000c101906 */
[----:B------:R-:W-:Y:S04]  /*1240*/  STG.E desc[UR6][R8.64+0x18], R12 ;  /* 0x0000180c08007986 */ /* 0x000fe8000c101906 */
[----:B------:R-:W-:Y:S04]  /*1250*/  STG.E desc[UR6][R8.64], R17 ;  /* 0x0000001108007986 */ /* 0x000fe8000c101906 */
[----:B------:R-:W-:Y:S04]  /*1260*/  STG.E desc[UR6][R8.64+0x4], R3 ;  /* 0x0000040308007986 */ /* 0x000fe8000c101906 */
[----:B------:R-:W-:Y:S01]  /*1270*/  STG.E desc[UR6][R8.64+0x8], R5 ;  /* 0x0000080508007986 */ /* 0x000fe2000c101906 */
[----:B------:R-:W-:Y:S05]  /*1280*/  EXIT ;  /* 0x000000000000794d */ /* 0x000fea0003800000 */
.L_x_19:
[----:B------:R-:W-:-:S00]  /*1290*/  BRA `(.L_x_19) ;  /* 0xfffffffc00fc7947 */ /* 0x000fc0000383ffff */
[----:B------:R-:W-:-:S00]  /*12a0*/  NOP ;  /* 0x0000000000007918 */ /* 0x000fc00000000000 */
        /* <DEDUP_REMOVED lines=13> */
.L_x_20:


//--------------------- .nv.shared._Z11nbodyKernelPK4BodyPS_if --------------------------
	.section	.nv.shared._Z11nbodyKernelPK4BodyPS_if,"aw",@nobits
	.sectionflags	@""
	.align	16
	.zero		1024


//--------------------- .nv.shared.reserved.0     --------------------------
	.section	.nv.shared.reserved.0,"aw",@nobits
	.weak		__nv_reservedSMEM_offset_0_alias
	.size		__nv_reservedSMEM_offset_0_alias, 0, 64
	.other		__nv_reservedSMEM_offset_0_alias,@"STO_CUDA_RESERVED_SHARED STV_DEFAULT"
__nv_reservedSMEM_offset_0_alias:
	.zero		0
	.zero		64


//--------------------- .nv.constant0._Z11nbodyKernelPK4BodyPS_if --------------------------
	.section	.nv.constant0._Z11nbodyKernelPK4BodyPS_if,"a",@progbits
	.sectionflags	@""
	.align	4
.nv.constant0._Z11nbodyKernelPK4BodyPS_if:
	.zero		920


//--------------------- SYMBOLS --------------------------

	.type		.nv.reservedSmem.offset0,@object
	.size		.nv.reservedSmem.offset0,0x4
	.type		.nv.reservedSmem.cap,@object
	.size		.nv.reservedSmem.cap,0x4
